	.headerflags	@"EF_CUDA_TEXMODE_UNIFIED EF_CUDA_64BIT_ADDRESS EF_CUDA_ACCELERATORS EF_CUDA_SM90 EF_CUDA_VIRTUAL_SM(EF_CUDA_SM90)"
	.elftype	@"ET_EXEC"


//--------------------- .nv.info                  --------------------------
	.section	.nv.info,"",@"SHT_CUDA_INFO"
	.align	4


	//----- nvinfo : EIATTR_REGCOUNT
	.align		4
        /*0000*/ 	.byte	0x04, 0x2f
        /*0002*/ 	.short	(.L_1 - .L_0)
	.align		4
.L_0:
        /*0004*/ 	.word	index@(triton_poi_fused_avg_pool2d_25)
        /*0008*/ 	.word	0x00000013


	//----- nvinfo : EIATTR_MIN_STACK_SIZE
	.align		4
.L_1:
        /*000c*/ 	.byte	0x04, 0x12
        /*000e*/ 	.short	(.L_3 - .L_2)
	.align		4
.L_2:
        /*0010*/ 	.word	index@(triton_poi_fused_avg_pool2d_25)
        /*0014*/ 	.word	0x00000000


	//----- nvinfo : EIATTR_FRAME_SIZE
	.align		4
.L_3:
        /*0018*/ 	.byte	0x04, 0x11
        /*001a*/ 	.short	(.L_5 - .L_4)
	.align		4
.L_4:
        /*001c*/ 	.word	index@(triton_poi_fused_avg_pool2d_25)
        /*0020*/ 	.word	0x00000000


	//----- nvinfo : EIATTR_MIN_STACK_SIZE
	.align		4
.L_5:
        /*0024*/ 	.byte	0x04, 0x12
        /*0026*/ 	.short	(.L_7 - .L_6)
	.align		4
.L_6:
        /*0028*/ 	.word	index@(triton_poi_fused_avg_pool2d_25)
        /*002c*/ 	.word	0x00000000
.L_7:


//--------------------- .nv.info.triton_poi_fused_avg_pool2d_25 --------------------------
	.section	.nv.info.triton_poi_fused_avg_pool2d_25,"",@"SHT_CUDA_INFO"
	.sectionflags	@""
	.align	4


	//----- nvinfo : EIATTR_CUDA_API_VERSION
	.align		4
        /*0000*/ 	.byte	0x04, 0x37
        /*0002*/ 	.short	(.L_9 - .L_8)
.L_8:
        /*0004*/ 	.word	0x0000007c


	//----- nvinfo : EIATTR_KPARAM_INFO
	.align		4
.L_9:
        /*0008*/ 	.byte	0x04, 0x17
        /*000a*/ 	.short	(.L_11 - .L_10)
.L_10:
        /*000c*/ 	.word	0x00000000
        /*0010*/ 	.short	0x0002
        /*0012*/ 	.short	0x0010
        /*0014*/ 	.byte	0x00, 0xf0, 0x11, 0x00


	//----- nvinfo : EIATTR_KPARAM_INFO
	.align		4
.L_11:
        /*0018*/ 	.byte	0x04, 0x17
        /*001a*/ 	.short	(.L_13 - .L_12)
.L_12:
        /*001c*/ 	.word	0x00000000
        /*0020*/ 	.short	0x0001
        /*0022*/ 	.short	0x0008
        /*0024*/ 	.byte	0x00, 0xf4, 0x21, 0x00


	//----- nvinfo : EIATTR_KPARAM_INFO
	.align		4
.L_13:
        /*0028*/ 	.byte	0x04, 0x17
        /*002a*/ 	.short	(.L_15 - .L_14)
.L_14:
        /*002c*/ 	.word	0x00000000
        /*0030*/ 	.short	0x0000
        /*0032*/ 	.short	0x0000
        /*0034*/ 	.byte	0x00, 0xf4, 0x21, 0x00


	//----- nvinfo : EIATTR_SPARSE_MMA_MASK
	.align		4
.L_15:
        /*0038*/ 	.byte	0x03, 0x50
        /*003a*/ 	.short	0x0000


	//----- nvinfo : EIATTR_MAXREG_COUNT
	.align		4
        /*003c*/ 	.byte	0x03, 0x1b
        /*003e*/ 	.short	0x00ff


	//----- nvinfo : EIATTR_EXIT_INSTR_OFFSETS
	.align		4
        /*0040*/ 	.byte	0x04, 0x1c
        /*0042*/ 	.short	(.L_17 - .L_16)


	//   ....[0]....
.L_16:
        /*0044*/ 	.word	0x000003a0


	//   ....[1]....
        /*0048*/ 	.word	0x000003c0


	//----- nvinfo : EIATTR_REQNTID
	.align		4
.L_17:
        /*004c*/ 	.byte	0x04, 0x10
        /*004e*/ 	.short	(.L_19 - .L_18)
.L_18:
        /*0050*/ 	.word	0x00000080
        /*0054*/ 	.word	0x00000001
        /*0058*/ 	.word	0x00000001


	//----- nvinfo : EIATTR_CBANK_PARAM_SIZE
	.align		4
.L_19:
        /*005c*/ 	.byte	0x03, 0x19
        /*005e*/ 	.short	0x0014


	//----- nvinfo : EIATTR_PARAM_CBANK
	.align		4
        /*0060*/ 	.byte	0x04, 0x0a
        /*0062*/ 	.short	(.L_21 - .L_20)
	.align		4
.L_20:
        /*0064*/ 	.word	index@(.nv.constant0.triton_poi_fused_avg_pool2d_25)
        /*0068*/ 	.short	0x0210
        /*006a*/ 	.short	0x0014


	//----- nvinfo : EIATTR_SW_WAR
	.align		4
.L_21:
        /*006c*/ 	.byte	0x04, 0x36
        /*006e*/ 	.short	(.L_23 - .L_22)
.L_22:
        /*0070*/ 	.word	0x00000008
.L_23:


//--------------------- .nv.callgraph             --------------------------
	.section	.nv.callgraph,"",@"SHT_CUDA_CALLGRAPH"
	.align	4
	.sectionentsize	8
	.align		4
        /*0000*/ 	.word	0x00000000
	.align		4
        /*0004*/ 	.word	0xffffffff
	.align		4
        /*0008*/ 	.word	0x00000000
	.align		4
        /*000c*/ 	.word	0xfffffffe
	.align		4
        /*0010*/ 	.word	0x00000000
	.align		4
        /*0014*/ 	.word	0xfffffffd
	.align		4
        /*0018*/ 	.word	0x00000000
	.align		4
        /*001c*/ 	.word	0xfffffffc


//--------------------- .text.triton_poi_fused_avg_pool2d_25 --------------------------
	.section	.text.triton_poi_fused_avg_pool2d_25,"ax",@progbits
	.align	128
        .global         triton_poi_fused_avg_pool2d_25
        .type           triton_poi_fused_avg_pool2d_25,@function
        .size           triton_poi_fused_avg_pool2d_25,(.L_x_1 - triton_poi_fused_avg_pool2d_25)
        .other          triton_poi_fused_avg_pool2d_25,@"STO_CUDA_ENTRY STV_DEFAULT"
triton_poi_fused_avg_pool2d_25:
.text.triton_poi_fused_avg_pool2d_25:
[----:B------:R-:W0:Y:S02]  /*0000*/  LDC R1, c[0x0][0x28] ;  /* 0x00000a00ff017b82 */ /* 0x000e240000000800 */
[----:B------:R-:W1:Y:S01]  /*0010*/  S2R R0, SR_TID.X ;  /* 0x0000000000007919 */ /* 0x000e620000002100 */
[----:B------:R-:W-:Y:S01]  /*0020*/  HFMA2.MMA R11, -RZ, RZ, 0, 0 ;  /* 0x00000000ff0b7435 */ /* 0x000fe200000001ff */
[----:B------:R-:W-:Y:S01]  /*0030*/  CS2R R12, SRZ ;  /* 0x00000000000c7805 */ /* 0x000fe2000001ff00 */
[----:B------:R-:W-:Y:S01]  /*0040*/  ULDC.64 UR4, c[0x0][0x208] ;  /* 0x0000820000047ab9 */ /* 0x000fe20000000a00 */
[----:B------:R-:W2:Y:S01]  /*0050*/  S2R R3, SR_CTAID.X ;  /* 0x0000000000037919 */ /* 0x000ea20000002500 */
[----:B-1----:R-:W-:-:S05]  /*0060*/  LOP3.LUT R0, R0, 0x7f, RZ, 0xc0, !PT ;  /* 0x0000007f00007812 */ /* 0x002fca00078ec0ff */
[----:B--2---:R-:W-:Y:S02]  /*0070*/  IMAD R0, R3, 0x80, R0 ;  /* 0x0000008003007824 */ /* 0x004fe400078e0200 */
[----:B------:R-:W1:Y:S02]  /*0080*/  LDC.64 R2, c[0x0][0x210] ;  /* 0x00008400ff027b82 */ /* 0x000e640000000a00 */
[C---:B------:R-:W-:Y:S01]  /*0090*/  IMAD.HI R4, R0.reuse, 0x3e0f83e1, RZ ;  /* 0x3e0f83e100047827 */ /* 0x040fe200078e02ff */
[----:B------:R-:W-:-:S04]  /*00a0*/  ISETP.GE.AND P1, PT, R0, 0x84, PT ;  /* 0x000000840000780c */ /* 0x000fc80003f26270 */
[----:B------:R-:W-:-:S04]  /*00b0*/  SHF.R.U32.HI R5, RZ, 0x1f, R4 ;  /* 0x0000001fff057819 */ /* 0x000fc80000011604 */
[----:B------:R-:W-:-:S05]  /*00c0*/  LEA.HI.SX32 R5, R4, R5, 0x1d ;  /* 0x0000000504057211 */ /* 0x000fca00078feaff */
[----:B------:R-:W-:-:S04]  /*00d0*/  IMAD R16, R5, -0x21, R0 ;  /* 0xffffffdf05107824 */ /* 0x000fc800078e0200 */
[C---:B------:R-:W-:Y:S01]  /*00e0*/  IMAD.SHL.U32 R10, R16.reuse, 0x2, RZ ;  /* 0x00000002100a7824 */ /* 0x040fe200078e00ff */
[C---:B------:R-:W-:Y:S02]  /*00f0*/  ISETP.GT.AND P2, PT, R16.reuse, RZ, !P1 ;  /* 0x000000ff1000720c */ /* 0x040fe40004f44270 */
[----:B------:R-:W-:Y:S01]  /*0100*/  ISETP.LT.U32.AND P3, PT, R16, 0x20, !P1 ;  /* 0x000000201000780c */ /* 0x000fe20004f61070 */
[----:B------:R-:W-:Y:S01]  /*0110*/  VIADD R4, R10, 0x1 ;  /* 0x000000010a047836 */ /* 0x000fe20000000000 */
[----:B------:R-:W-:-:S04]  /*0120*/  LEA R9, R5, R10, 0x6 ;  /* 0x0000000a05097211 */ /* 0x000fc800078e30ff */
[----:B------:R-:W-:Y:S01]  /*0130*/  ISETP.LT.AND P0, PT, R4, 0x40, !P1 ;  /* 0x000000400400780c */ /* 0x000fe20004f01270 */
[C---:B------:R-:W-:Y:S02]  /*0140*/  VIADD R5, R9.reuse, 0xfffffffe ;  /* 0xfffffffe09057836 */ /* 0x040fe40000000000 */
[----:B------:R-:W-:Y:S01]  /*0150*/  VIADD R7, R9, 0xffffffff ;  /* 0xffffffff09077836 */ /* 0x000fe20000000000 */
[----:B------:R-:W-:Y:S01]  /*0160*/  ISETP.GT.AND P0, PT, R16, -0x1, P0 ;  /* 0xffffffff1000780c */ /* 0x000fe20000704270 */
[----:B-1----:R-:W-:-:S04]  /*0170*/  IMAD.WIDE R4, R5, 0x4, R2 ;  /* 0x0000000405047825 */ /* 0x002fc800078e0202 */
[--C-:B------:R-:W-:Y:S01]  /*0180*/  IMAD.WIDE R6, R7, 0x4, R2.reuse ;  /* 0x0000000407067825 */ /* 0x100fe200078e0202 */
[----:B------:R1:W2:Y:S03]  /*0190*/  @P2 LDG.E.EL R11, desc[UR4][R4.64] ;  /* 0x00000004040b2981 */ /* 0x0002a6000c2e1900 */
[C---:B------:R-:W-:Y:S01]  /*01a0*/  VIADD R15, R9.reuse, 0x1 ;  /* 0x00000001090f7836 */ /* 0x040fe20000000000 */
[----:B------:R-:W3:Y:S01]  /*01b0*/  @P2 LDG.E.EL R12, desc[UR4][R6.64] ;  /* 0x00000004060c2981 */ /* 0x000ee2000c2e1900 */
[----:B------:R-:W-:Y:S01]  /*01c0*/  IMAD.WIDE R8, R9, 0x4, R2 ;  /* 0x0000000409087825 */ /* 0x000fe200078e0202 */
[----:B------:R-:W-:-:S03]  /*01d0*/  MOV R14, RZ ;  /* 0x000000ff000e7202 */ /* 0x000fc60000000f00 */
[----:B------:R-:W-:Y:S01]  /*01e0*/  IMAD.WIDE R2, R15, 0x4, R2 ;  /* 0x000000040f027825 */ /* 0x000fe200078e0202 */
[----:B------:R-:W4:Y:S04]  /*01f0*/  @P3 LDG.E.EL R13, desc[UR4][R8.64] ;  /* 0x00000004080d3981 */ /* 0x000f28000c2e1900 */
[----:B------:R5:W4:Y:S01]  /*0200*/  @P0 LDG.E.EL R14, desc[UR4][R2.64] ;  /* 0x00000004020e0981 */ /* 0x000b22000c2e1900 */
[----:B------:R-:W-:Y:S01]  /*0210*/  ISETP.GT.AND P4, PT, R16, 0x1f, PT ;  /* 0x0000001f1000780c */ /* 0x000fe20003f84270 */
[----:B-1----:R-:W-:Y:S01]  /*0220*/  VIADD R4, R10, 0x2 ;  /* 0x000000020a047836 */ /* 0x002fe20000000000 */
[----:B------:R-:W-:Y:S02]  /*0230*/  ISETP.GE.AND P5, PT, R16, 0x20, PT ;  /* 0x000000201000780c */ /* 0x000fe40003fa6270 */
[----:B------:R-:W-:-:S02]  /*0240*/  IADD3 R5, -R10, 0x42, RZ ;  /* 0x000000420a057810 */ /* 0x000fc40007ffe1ff */
[----:B------:R-:W-:Y:S01]  /*0250*/  SEL R4, R4, RZ, !P5 ;  /* 0x000000ff04047207 */ /* 0x000fe20006800000 */
[----:B-----5:R-:W1:Y:S06]  /*0260*/  LDC.64 R2, c[0x0][0x218] ;  /* 0x00008600ff027b82 */ /* 0x020e6c0000000a00 */
[----:B------:R-:W-:-:S04]  /*0270*/  @!P4 IADD3 R5, -R10, RZ, RZ ;  /* 0x000000ff0a05c210 */ /* 0x000fc80007ffe1ff */
[----:B------:R-:W-:-:S04]  /*0280*/  IADD3 R4, R5, 0x2, R4 ;  /* 0x0000000205047810 */ /* 0x000fc80007ffe004 */
[----:B------:R-:W-:-:S04]  /*0290*/  I2FP.F32.S32 R4, R4 ;  /* 0x0000000400047245 */ /* 0x000fc80000201400 */
[C---:B------:R-:W-:Y:S02]  /*02a0*/  FSETP.GT.AND P4, PT, |R4|.reuse, 8.50705917302346158658e+37, PT ;  /* 0x7e8000000400780b */ /* 0x040fe40003f84200 */
[----:B------:R-:W-:-:S11]  /*02b0*/  FSETP.GEU.AND P5, PT, |R4|, 1.175494350822287508e-38, PT ;  /* 0x008000000400780b */ /* 0x000fd60003fae200 */
[----:B------:R-:W-:-:S04]  /*02c0*/  @P4 FMUL R4, R4, 0.25 ;  /* 0x3e80000004044820 */ /* 0x000fc80000400000 */
[----:B------:R-:W-:-:S04]  /*02d0*/  @!P5 FMUL R4, R4, 16777216 ;  /* 0x4b8000000404d820 */ /* 0x000fc80000400000 */
[----:B------:R-:W5:Y:S01]  /*02e0*/  MUFU.RCP R5, R4 ;  /* 0x0000000400057308 */ /* 0x000f620000001000 */
[----:B-1----:R-:W-:Y:S01]  /*02f0*/  IMAD.WIDE R2, R0, 0x4, R2 ;  /* 0x0000000400027825 */ /* 0x002fe200078e0202 */
[----:B--2---:R-:W-:Y:S02]  /*0300*/  SEL R11, R11, RZ, P2 ;  /* 0x000000ff0b0b7207 */ /* 0x004fe40001000000 */
[----:B---3--:R-:W-:-:S05]  /*0310*/  SEL R12, R12, RZ, P2 ;  /* 0x000000ff0c0c7207 */ /* 0x008fca0001000000 */
[----:B------:R-:W-:Y:S01]  /*0320*/  FADD R12, R11, R12 ;  /* 0x0000000c0b0c7221 */ /* 0x000fe20000000000 */
[----:B----4-:R-:W-:Y:S02]  /*0330*/  SEL R13, R13, RZ, P3 ;  /* 0x000000ff0d0d7207 */ /* 0x010fe40001800000 */
[----:B------:R-:W-:-:S03]  /*0340*/  SEL R14, R14, RZ, P0 ;  /* 0x000000ff0e0e7207 */ /* 0x000fc60000000000 */
[----:B------:R-:W-:-:S04]  /*0350*/  FADD R13, R12, R13 ;  /* 0x0000000d0c0d7221 */ /* 0x000fc80000000000 */
[----:B------:R-:W-:-:S04]  /*0360*/  FADD R14, R13, R14 ;  /* 0x0000000e0d0e7221 */ /* 0x000fc80000000000 */
[----:B------:R-:W-:-:S04]  /*0370*/  @P4 FMUL R14, R14, 0.25 ;  /* 0x3e8000000e0e4820 */ /* 0x000fc80000400000 */
[----:B------:R-:W-:-:S04]  /*0380*/  @!P5 FMUL R14, R14, 16777216 ;  /* 0x4b8000000e0ed820 */ /* 0x000fc80000400000 */
[----:B-----5:R-:W-:Y:S01]  /*0390*/  FMUL R5, R5, R14 ;  /* 0x0000000e05057220 */ /* 0x020fe20000400000 */
[----:B------:R-:W-:Y:S06]  /*03a0*/  @P1 EXIT ;  /* 0x000000000000194d */ /* 0x000fec0003800000 */
[----:B------:R-:W-:Y:S01]  /*03b0*/  STG.E desc[UR4][R2.64], R5 ;  /* 0x0000000502007986 */ /* 0x000fe2000c101904 */
[----:B------:R-:W-:Y:S05]  /*03c0*/  EXIT ;  /* 0x000000000000794d */ /* 0x000fea0003800000 */
.L_x_0:
[----:B------:R-:W-:-:S00]  /*03d0*/  BRA `(.L_x_0) ;  /* 0xfffffffc00fc7947 */ /* 0x000fc0000383ffff */
[----:B------:R-:W-:-:S00]  /*03e0*/  NOP ;  /* 0x0000000000007918 */ /* 0x000fc00000000000 */
        /* <DEDUP_REMOVED lines=9> */
.L_x_1:


//--------------------- .nv.constant0.triton_poi_fused_avg_pool2d_25 --------------------------
	.section	.nv.constant0.triton_poi_fused_avg_pool2d_25,"a",@progbits
	.sectionflags	@""
	.align	4
.nv.constant0.triton_poi_fused_avg_pool2d_25:
	.zero		548
